//
// Generated by NVIDIA NVVM Compiler
//
// Compiler Build ID: CL-36424714
// Cuda compilation tools, release 13.0, V13.0.88
// Based on NVVM 20.0.0
//

.version 9.0
.target sm_100
.address_size 64

	// .globl	_Z14sumpool_kernelPfS_

.visible .entry _Z14sumpool_kernelPfS_(
	.param .u64 .ptr .align 1 _Z14sumpool_kernelPfS__param_0,
	.param .u64 .ptr .align 1 _Z14sumpool_kernelPfS__param_1
)
.maxntid 1024
{
	.reg .pred 	%p<11>;
	.reg .b16 	%rs<16>;
	.reg .b32 	%r<16>;
	.reg .b32 	%f<38>;
	.reg .b64 	%rd<9>;

	ld.param.u64 	%rd3, [_Z14sumpool_kernelPfS__param_0];
	ld.param.u64 	%rd2, [_Z14sumpool_kernelPfS__param_1];
	cvta.to.global.u64 	%rd4, %rd3;
	mov.u32 	%r1, %ctaid.x;
	shl.b32 	%r4, %r1, 4;
	mov.u32 	%r2, %tid.x;
	shr.u32 	%r5, %r2, 6;
	or.b32  	%r3, %r4, %r5;
	setp.gt.u32 	%p1, %r3, 15124;
	cvt.u16.u32 	%rs1, %r3;
	mul.hi.u16 	%rs2, %rs1, 22185;
	shr.u16 	%rs3, %rs2, 10;
	cvt.u32.u16 	%r6, %rs3;
	mul.lo.s32 	%r7, %r6, 802816;
	mul.lo.s16 	%rs4, %rs3, 3025;
	sub.s16 	%rs5, %rs1, %rs4;
	mul.hi.u16 	%rs6, %rs5, 4767;
	shr.u16 	%rs7, %rs6, 2;
	mul.wide.u16 	%r8, %rs7, 14336;
	mul.hi.u16 	%rs8, %rs1, 10725;
	sub.s16 	%rs9, %rs1, %rs8;
	shr.u16 	%rs10, %rs9, 1;
	add.s16 	%rs11, %rs10, %rs8;
	shr.u16 	%rs12, %rs11, 5;
	mul.lo.s16 	%rs13, %rs12, 55;
	sub.s16 	%rs14, %rs1, %rs13;
	shl.b16 	%rs15, %rs14, 7;
	cvt.u32.u16 	%r9, %rs15;
	and.b32  	%r10, %r2, 63;
	or.b32  	%r11, %r7, %r10;
	or.b32  	%r12, %r11, %r9;
	add.s32 	%r13, %r12, %r8;
	mul.wide.u32 	%rd5, %r13, 4;
	add.s64 	%rd1, %rd4, %rd5;
	mov.f32 	%f30, 0f00000000;
	@%p1 bra 	$L__BB0_2;
	ld.global.nc.f32 	%f20, [%rd1];
	add.f32 	%f30, %f20, 0f00000000;
$L__BB0_2:
	setp.gt.u32 	%p2, %r3, 15124;
	@%p2 bra 	$L__BB0_4;
	ld.global.nc.f32 	%f21, [%rd1+256];
	add.f32 	%f30, %f30, %f21;
$L__BB0_4:
	setp.gt.u32 	%p3, %r3, 15124;
	@%p3 bra 	$L__BB0_6;
	ld.global.nc.f32 	%f22, [%rd1+512];
	add.f32 	%f30, %f30, %f22;
$L__BB0_6:
	setp.gt.u32 	%p4, %r3, 15124;
	@%p4 bra 	$L__BB0_8;
	ld.global.nc.f32 	%f23, [%rd1+28672];
	add.f32 	%f30, %f30, %f23;
$L__BB0_8:
	setp.gt.u32 	%p5, %r3, 15124;
	@%p5 bra 	$L__BB0_10;
	ld.global.nc.f32 	%f24, [%rd1+28928];
	add.f32 	%f30, %f30, %f24;
$L__BB0_10:
	setp.gt.u32 	%p6, %r3, 15124;
	@%p6 bra 	$L__BB0_12;
	ld.global.nc.f32 	%f25, [%rd1+29184];
	add.f32 	%f30, %f30, %f25;
$L__BB0_12:
	setp.gt.u32 	%p7, %r3, 15124;
	@%p7 bra 	$L__BB0_14;
	ld.global.nc.f32 	%f26, [%rd1+57344];
	add.f32 	%f30, %f30, %f26;
$L__BB0_14:
	setp.gt.u32 	%p8, %r3, 15124;
	@%p8 bra 	$L__BB0_16;
	ld.global.nc.f32 	%f27, [%rd1+57600];
	add.f32 	%f30, %f30, %f27;
$L__BB0_16:
	setp.gt.u32 	%p9, %r3, 15124;
	@%p9 bra 	$L__BB0_18;
	ld.global.nc.f32 	%f28, [%rd1+57856];
	add.f32 	%f30, %f30, %f28;
$L__BB0_18:
	setp.gt.u32 	%p10, %r3, 15124;
	@%p10 bra 	$L__BB0_20;
	shl.b32 	%r14, %r1, 10;
	or.b32  	%r15, %r14, %r2;
	cvta.to.global.u64 	%rd6, %rd2;
	mul.wide.u32 	%rd7, %r15, 4;
	add.s64 	%rd8, %rd6, %rd7;
	st.global.f32 	[%rd8], %f30;
$L__BB0_20:
	ret;

}


// ===== COMPILED SASS (sm_100) =====

	.target	sm_100

	.elftype	@"ET_EXEC"


//--------------------- .note.nv.tkinfo           --------------------------
	.section	.note.nv.tkinfo,"",@"SHT_NOTE"
	.sectionflags	@"SHF_NOTE_NV_TKINFO"
	.tkinfo
        /*0018*/ 	.word	0x00000002
        /*0030*/ 	.string	""
        /*0030*/ 	.string	"ptxas"
        /*0030*/ 	.string	"Cuda compilation tools, release 13.0, V13.0.88"
        /*0030*/ 	.string	"Build cuda_13.0.r13.0/compiler.36424714_0"
        /*0030*/ 	.string	"-arch sm_100 -m 64 "



//--------------------- .note.nv.cuinfo           --------------------------
	.section	.note.nv.cuinfo,"",@"SHT_NOTE"
	.sectionflags	@"SHF_NOTE_NV_CUINFO"
        /*0018*/ 	.short	0x0002
        /*001a*/ 	.short	0x0064
        /*001c*/ 	.short	0x0082
	.zero		2


//--------------------- .nv.info                  --------------------------
	.section	.nv.info,"",@"SHT_CUDA_INFO"
	.align	4


	//----- nvinfo : EIATTR_REGCOUNT
	.align		4
        /*0000*/ 	.byte	0x04, 0x2f
        /*0002*/ 	.short	(.L_1 - .L_0)
	.align		4
.L_0:
        /*0004*/ 	.word	index@(_Z14sumpool_kernelPfS_)
        /*0008*/ 	.word	0x0000000c


	//----- nvinfo : EIATTR_FRAME_SIZE
	.align		4
.L_1:
        /*000c*/ 	.byte	0x04, 0x11
        /*000e*/ 	.short	(.L_3 - .L_2)
	.align		4
.L_2:
        /*0010*/ 	.word	index@(_Z14sumpool_kernelPfS_)
        /*0014*/ 	.word	0x00000000


	//----- nvinfo : EIATTR_MIN_STACK_SIZE
	.align		4
.L_3:
        /*0018*/ 	.byte	0x04, 0x12
        /*001a*/ 	.short	(.L_5 - .L_4)
	.align		4
.L_4:
        /*001c*/ 	.word	index@(_Z14sumpool_kernelPfS_)
        /*0020*/ 	.word	0x00000000
.L_5:


//--------------------- .nv.compat                --------------------------
	.section	.nv.compat,"",@"SHT_CUDA_COMPAT_INFO"
	.align	4
        /*0000*/ 	.byte	0x02, 0x09, 0x00, 0x00, 0x02, 0x02, 0x01, 0x00, 0x02, 0x05, 0x05, 0x00, 0x03, 0x07, 0x01, 0x01
        /*0010*/ 	.byte	0x02, 0x03, 0x00, 0x00, 0x02, 0x06, 0x01, 0x00, 0x04, 0x0b, 0x08, 0x00, 0x09, 0x00, 0x00, 0x00
        /*0020*/ 	.byte	0x00, 0x00, 0x00, 0x00


//--------------------- .nv.info._Z14sumpool_kernelPfS_ --------------------------
	.section	.nv.info._Z14sumpool_kernelPfS_,"",@"SHT_CUDA_INFO"
	.sectionflags	@""
	.align	4


	//----- nvinfo : EIATTR_CUDA_API_VERSION
	.align		4
        /*0000*/ 	.byte	0x04, 0x37
        /*0002*/ 	.short	(.L_7 - .L_6)
.L_6:
        /*0004*/ 	.word	0x00000082


	//----- nvinfo : EIATTR_KPARAM_INFO
	.align		4
.L_7:
        /*0008*/ 	.byte	0x04, 0x17
        /*000a*/ 	.short	(.L_9 - .L_8)
.L_8:
        /*000c*/ 	.word	0x00000000
        /*0010*/ 	.short	0x0001
        /*0012*/ 	.short	0x0008
        /*0014*/ 	.byte	0x00, 0xf5, 0x21, 0x00


	//----- nvinfo : EIATTR_KPARAM_INFO
	.align		4
.L_9:
        /*0018*/ 	.byte	0x04, 0x17
        /*001a*/ 	.short	(.L_11 - .L_10)
.L_10:
        /*001c*/ 	.word	0x00000000
        /*0020*/ 	.short	0x0000
        /*0022*/ 	.short	0x0000
        /*0024*/ 	.byte	0x00, 0xf5, 0x21, 0x00


	//----- nvinfo : EIATTR_SPARSE_MMA_MASK
	.align		4
.L_11:
        /*0028*/ 	.byte	0x03, 0x50
        /*002a*/ 	.short	0x0000


	//----- nvinfo : EIATTR_MAXREG_COUNT
	.align		4
        /*002c*/ 	.byte	0x03, 0x1b
        /*002e*/ 	.short	0x0040


	//----- nvinfo : EIATTR_MERCURY_ISA_VERSION
	.align		4
        /*0030*/ 	.byte	0x03, 0x5f
        /*0032*/ 	.short	0x0101


	//----- nvinfo : EIATTR_VRC_CTA_INIT_COUNT
	.align		4
        /*0034*/ 	.byte	0x02, 0x4a
	.zero		1
	.zero		1


	//----- nvinfo : EIATTR_EXIT_INSTR_OFFSETS
	.align		4
        /*0038*/ 	.byte	0x04, 0x1c
        /*003a*/ 	.short	(.L_13 - .L_12)


	//   ....[0]....
.L_12:
        /*003c*/ 	.word	0x000004c0


	//   ....[1]....
        /*0040*/ 	.word	0x00000520


	//----- nvinfo : EIATTR_MAX_THREADS
	.align		4
.L_13:
        /*0044*/ 	.byte	0x04, 0x05
        /*0046*/ 	.short	(.L_15 - .L_14)
.L_14:
        /*0048*/ 	.word	0x00000400
        /*004c*/ 	.word	0x00000001
        /*0050*/ 	.word	0x00000001


	//----- nvinfo : EIATTR_CRS_STACK_SIZE
	.align		4
.L_15:
        /*0054*/ 	.byte	0x04, 0x1e
        /*0056*/ 	.short	(.L_17 - .L_16)
.L_16:
        /*0058*/ 	.word	0x00000000


	//----- nvinfo : EIATTR_CBANK_PARAM_SIZE
	.align		4
.L_17:
        /*005c*/ 	.byte	0x03, 0x19
        /*005e*/ 	.short	0x0010


	//----- nvinfo : EIATTR_PARAM_CBANK
	.align		4
        /*0060*/ 	.byte	0x04, 0x0a
        /*0062*/ 	.short	(.L_19 - .L_18)
	.align		4
.L_18:
        /*0064*/ 	.word	index@(.nv.constant0._Z14sumpool_kernelPfS_)
        /*0068*/ 	.short	0x0380
        /*006a*/ 	.short	0x0010


	//----- nvinfo : EIATTR_SW_WAR
	.align		4
.L_19:
        /*006c*/ 	.byte	0x04, 0x36
        /*006e*/ 	.short	(.L_21 - .L_20)
.L_20:
        /*0070*/ 	.word	0x00000008
.L_21:


//--------------------- .nv.callgraph             --------------------------
	.section	.nv.callgraph,"",@"SHT_CUDA_CALLGRAPH"
	.align	4
	.sectionentsize	8
	.align		4
        /*0000*/ 	.word	0x00000000
	.align		4
        /*0004*/ 	.word	0xffffffff
	.align		4
        /*0008*/ 	.word	0x00000000
	.align		4
        /*000c*/ 	.word	0xfffffffe
	.align		4
        /*0010*/ 	.word	0x00000000
	.align		4
        /*0014*/ 	.word	0xfffffffd
	.align		4
        /*0018*/ 	.word	0x00000000
	.align		4
        /*001c*/ 	.word	0xfffffffc


//--------------------- .text._Z14sumpool_kernelPfS_ --------------------------
	.section	.text._Z14sumpool_kernelPfS_,"ax",@progbits
	.align	128
        .global         _Z14sumpool_kernelPfS_
        .type           _Z14sumpool_kernelPfS_,@function
        .size           _Z14sumpool_kernelPfS_,(.L_x_11 - _Z14sumpool_kernelPfS_)
        .other          _Z14sumpool_kernelPfS_,@"STO_CUDA_ENTRY STV_DEFAULT"
_Z14sumpool_kernelPfS_:
.text._Z14sumpool_kernelPfS_:
[----:B------:R-:W-:Y:S01]  /*0000*/  LDC R1, c[0x0][0x37c] ;  /* 0x0000df00ff017b82 */ /* 0x000fe20000000800 */
[----:B------:R-:W0:Y:S07]  /*0010*/  S2R R0, SR_TID.X ;  /* 0x0000000000007919 */ /* 0x000e2e0000002100 */
[----:B------:R-:W1:Y:S01]  /*0020*/  S2UR UR5, SR_CTAID.X ;  /* 0x00000000000579c3 */ /* 0x000e620000002500 */
[----:B------:R-:W2:Y:S01]  /*0030*/  LDCU.64 UR6, c[0x0][0x358] ;  /* 0x00006b00ff0677ac */ /* 0x000ea20008000a00 */
[----:B------:R-:W-:Y:S01]  /*0040*/  BSSY.RECONVERGENT B0, `(.L_x_0) ;  /* 0x000002b000007945 */ /* 0x000fe20003800200 */
[----:B-1----:R-:W-:Y:S01]  /*0050*/  USHF.L.U32 UR4, UR5, 0x4, URZ ;  /* 0x0000000405047899 */ /* 0x002fe200080006ff */
[----:B0-----:R-:W-:-:S02]  /*0060*/  SHF.R.U32.HI R4, RZ, 0x6, R0 ;  /* 0x00000006ff047819 */ /* 0x001fc40000011600 */
[----:B------:R-:W-:-:S03]  /*0070*/  LOP3.LUT R8, R0, 0x3f, RZ, 0xc0, !PT ;  /* 0x0000003f00087812 */ /* 0x000fc600078ec0ff */
[----:B------:R-:W-:-:S04]  /*0080*/  LOP3.LUT R4, R4, UR4, RZ, 0xfc, !PT ;  /* 0x0000000404047c12 */ /* 0x000fc8000f8efcff */
[C---:B------:R-:W-:Y:S02]  /*0090*/  LOP3.LUT R5, R4.reuse, 0xffff, RZ, 0xc0, !PT ;  /* 0x0000ffff04057812 */ /* 0x040fe400078ec0ff */
[----:B------:R-:W-:-:S03]  /*00a0*/  ISETP.GT.U32.AND P0, PT, R4, 0x3b14, PT ;  /* 0x00003b140400780c */ /* 0x000fc60003f04070 */
[C---:B------:R-:W-:Y:S02]  /*00b0*/  IMAD R2, R5.reuse, 0x29e5, RZ ;  /* 0x000029e505027824 */ /* 0x040fe400078e02ff */
[----:B------:R-:W-:-:S03]  /*00c0*/  IMAD R5, R5, 0x56a9, RZ ;  /* 0x000056a905057824 */ /* 0x000fc600078e02ff */
[----:B------:R-:W-:Y:S02]  /*00d0*/  SHF.R.U32.HI R2, RZ, 0x10, R2 ;  /* 0x00000010ff027819 */ /* 0x000fe40000011602 */
[----:B------:R-:W-:-:S03]  /*00e0*/  SHF.R.U32.HI R5, RZ, 0x1a, R5 ;  /* 0x0000001aff057819 */ /* 0x000fc60000011605 */
[----:B------:R-:W-:-:S05]  /*00f0*/  IMAD.MOV R3, RZ, RZ, -R2 ;  /* 0x000000ffff037224 */ /* 0x000fca00078e0a02 */
[----:B------:R-:W-:-:S05]  /*0100*/  PRMT R3, R3, 0x7710, RZ ;  /* 0x0000771003037816 */ /* 0x000fca00000000ff */
[----:B------:R-:W-:-:S05]  /*0110*/  IMAD.IADD R3, R4, 0x1, R3 ;  /* 0x0000000104037824 */ /* 0x000fca00078e0203 */
[----:B------:R-:W-:-:S04]  /*0120*/  LOP3.LUT R3, R3, 0xffff, RZ, 0xc0, !PT ;  /* 0x0000ffff03037812 */ /* 0x000fc800078ec0ff */
[----:B------:R-:W-:Y:S02]  /*0130*/  LEA.HI R2, R3, R2, RZ, 0x1f ;  /* 0x0000000203027211 */ /* 0x000fe400078ff8ff */
[----:B------:R-:W-:Y:S02]  /*0140*/  PRMT R3, R5, 0x9910, RZ ;  /* 0x0000991005037816 */ /* 0x000fe400000000ff */
[----:B------:R-:W-:-:S04]  /*0150*/  LOP3.LUT R2, R2, 0xffff, RZ, 0xc0, !PT ;  /* 0x0000ffff02027812 */ /* 0x000fc800078ec0ff */
[----:B------:R-:W-:-:S04]  /*0160*/  SHF.R.U32.HI R2, RZ, 0x5, R2 ;  /* 0x00000005ff027819 */ /* 0x000fc80000011602 */
[----:B------:R-:W-:Y:S01]  /*0170*/  PRMT R6, R2, 0x9910, RZ ;  /* 0x0000991002067816 */ /* 0x000fe200000000ff */
[----:B------:R-:W-:-:S04]  /*0180*/  IMAD R2, R3, 0xbd1, RZ ;  /* 0x00000bd103027824 */ /* 0x000fc800078e02ff */
[----:B------:R-:W-:Y:S01]  /*0190*/  IMAD R6, R6, 0x37, RZ ;  /* 0x0000003706067824 */ /* 0x000fe200078e02ff */
[----:B------:R-:W-:-:S03]  /*01a0*/  IADD3 R2, PT, PT, RZ, -R2, RZ ;  /* 0x80000002ff027210 */ /* 0x000fc60007ffe0ff */
[----:B------:R-:W-:Y:S01]  /*01b0*/  IMAD.MOV R9, RZ, RZ, -R6 ;  /* 0x000000ffff097224 */ /* 0x000fe200078e0a06 */
[----:B------:R-:W-:Y:S02]  /*01c0*/  PRMT R7, R2, 0x7710, RZ ;  /* 0x0000771002077816 */ /* 0x000fe400000000ff */
[----:B------:R-:W0:Y:S02]  /*01d0*/  LDC.64 R2, c[0x0][0x380] ;  /* 0x0000e000ff027b82 */ /* 0x000e240000000a00 */
[----:B------:R-:W-:Y:S02]  /*01e0*/  IADD3 R6, PT, PT, R4, R7, RZ ;  /* 0x0000000704067210 */ /* 0x000fe40007ffe0ff */
[----:B------:R-:W-:Y:S02]  /*01f0*/  PRMT R9, R9, 0x7710, RZ ;  /* 0x0000771009097816 */ /* 0x000fe400000000ff */
[----:B------:R-:W-:-:S03]  /*0200*/  LOP3.LUT R7, R6, 0xffff, RZ, 0xc0, !PT ;  /* 0x0000ffff06077812 */ /* 0x000fc600078ec0ff */
[----:B------:R-:W-:Y:S02]  /*0210*/  IMAD.IADD R6, R4, 0x1, R9 ;  /* 0x0000000104067824 */ /* 0x000fe400078e0209 */
[----:B------:R-:W-:Y:S02]  /*0220*/  IMAD R9, R7, 0x129f, RZ ;  /* 0x0000129f07097824 */ /* 0x000fe400078e02ff */
[----:B------:R-:W-:Y:S01]  /*0230*/  IMAD R7, R5, 0xc4000, R8 ;  /* 0x000c400005077824 */ /* 0x000fe200078e0208 */
[----:B------:R-:W-:Y:S02]  /*0240*/  SHF.L.U32 R6, R6, 0x7, RZ ;  /* 0x0000000706067819 */ /* 0x000fe400000006ff */
[----:B------:R-:W-:Y:S02]  /*0250*/  SHF.R.U32.HI R5, RZ, 0x12, R9 ;  /* 0x00000012ff057819 */ /* 0x000fe40000011609 */
[----:B------:R-:W-:-:S05]  /*0260*/  LOP3.LUT R6, R7, 0xffff, R6, 0xf8, !PT ;  /* 0x0000ffff07067812 */ /* 0x000fca00078ef806 */
[----:B------:R-:W-:-:S04]  /*0270*/  IMAD R5, R5, 0x3800, R6 ;  /* 0x0000380005057824 */ /* 0x000fc800078e0206 */
[----:B0-----:R-:W-:-:S04]  /*0280*/  IMAD.WIDE.U32 R2, R5, 0x4, R2 ;  /* 0x0000000405027825 */ /* 0x001fc800078e0002 */
[----:B------:R-:W-:Y:S01]  /*0290*/  IMAD.MOV.U32 R5, RZ, RZ, RZ ;  /* 0x000000ffff057224 */ /* 0x000fe200078e00ff */
[----:B--2---:R-:W-:Y:S06]  /*02a0*/  @P0 BRA `(.L_x_1) ;  /* 0x0000000000100947 */ /* 0x004fec0003800000 */
[----:B------:R-:W2:Y:S04]  /*02b0*/  LDG.E.CONSTANT R4, desc[UR6][R2.64] ;  /* 0x0000000602047981 */ /* 0x000ea8000c1e9900 */
[----:B------:R-:W3:Y:S01]  /*02c0*/  LDG.E.CONSTANT R5, desc[UR6][R2.64+0x100] ;  /* 0x0001000602057981 */ /* 0x000ee2000c1e9900 */
[----:B--2---:R-:W-:-:S04]  /*02d0*/  FADD R4, RZ, R4 ;  /* 0x00000004ff047221 */ /* 0x004fc80000000000 */
[----:B---3--:R-:W-:-:S07]  /*02e0*/  FADD R5, R4, R5 ;  /* 0x0000000504057221 */ /* 0x008fce0000000000 */
.L_x_1:
[----:B------:R-:W-:Y:S05]  /*02f0*/  BSYNC.RECONVERGENT B0 ;  /* 0x0000000000007941 */ /* 0x000fea0003800200 */
.L_x_0:
[----:B------:R-:W-:Y:S04]  /*0300*/  BSSY.RECONVERGENT B0, `(.L_x_2) ;  /* 0x000001a000007945 */ /* 0x000fe80003800200 */
[----:B------:R-:W-:Y:S04]  /*0310*/  BSSY.RELIABLE B1, `(.L_x_3) ;  /* 0x0000016000017945 */ /* 0x000fe80003800100 */
[----:B------:R-:W-:Y:S05]  /*0320*/  @P0 BRA `(.L_x_4) ;  /* 0x0000000000140947 */ /* 0x000fea0003800000 */
[----:B------:R-:W2:Y:S02]  /*0330*/  LDG.E.CONSTANT R4, desc[UR6][R2.64+0x200] ;  /* 0x0002000602047981 */ /* 0x000ea4000c1e9900 */
[----:B--2---:R-:W-:Y:S01]  /*0340*/  FADD R5, R5, R4 ;  /* 0x0000000405057221 */ /* 0x004fe20000000000 */
[----:B------:R-:W-:Y:S06]  /*0350*/  @P0 BRA `(.L_x_5) ;  /* 0x0000000000140947 */ /* 0x000fec0003800000 */
[----:B------:R-:W2:Y:S02]  /*0360*/  LDG.E.CONSTANT R4, desc[UR6][R2.64+0x7000] ;  /* 0x0070000602047981 */ /* 0x000ea4000c1e9900 */
[----:B--2---:R-:W-:-:S07]  /*0370*/  FADD R5, R5, R4 ;  /* 0x0000000405057221 */ /* 0x004fce0000000000 */
.L_x_4:
[----:B------:R-:W-:Y:S05]  /*0380*/  @P0 BRA `(.L_x_6) ;  /* 0x0000000000140947 */ /* 0x000fea0003800000 */
[----:B------:R-:W2:Y:S02]  /*0390*/  LDG.E.CONSTANT R4, desc[UR6][R2.64+0x7100] ;  /* 0x0071000602047981 */ /* 0x000ea4000c1e9900 */
[----:B--2---:R-:W-:-:S07]  /*03a0*/  FADD R5, R5, R4 ;  /* 0x0000000405057221 */ /* 0x004fce0000000000 */
.L_x_5:
[----:B------:R-:W-:Y:S05]  /*03b0*/  @P0 BRA `(.L_x_7) ;  /* 0x0000000000140947 */ /* 0x000fea0003800000 */
[----:B------:R-:W2:Y:S02]  /*03c0*/  LDG.E.CONSTANT R4, desc[UR6][R2.64+0x7200] ;  /* 0x0072000602047981 */ /* 0x000ea4000c1e9900 */
[----:B--2---:R-:W-:-:S07]  /*03d0*/  FADD R5, R5, R4 ;  /* 0x0000000405057221 */ /* 0x004fce0000000000 */
.L_x_6:
[----:B------:R-:W-:Y:S05]  /*03e0*/  @P0 BRA `(.L_x_8) ;  /* 0x0000000000180947 */ /* 0x000fea0003800000 */
[----:B------:R-:W2:Y:S02]  /*03f0*/  LDG.E.CONSTANT R4, desc[UR6][R2.64+0xe000] ;  /* 0x00e0000602047981 */ /* 0x000ea4000c1e9900 */
[----:B--2---:R-:W-:-:S07]  /*0400*/  FADD R5, R5, R4 ;  /* 0x0000000405057221 */ /* 0x004fce0000000000 */
.L_x_7:
[----:B------:R-:W-:Y:S05]  /*0410*/  @P0 BREAK.RELIABLE B1 ;  /* 0x0000000000010942 */ /* 0x000fea0003800100 */
[----:B------:R-:W-:Y:S05]  /*0420*/  @P0 BRA `(.L_x_9) ;  /* 0x00000000001c0947 */ /* 0x000fea0003800000 */
[----:B------:R-:W2:Y:S02]  /*0430*/  LDG.E.CONSTANT R4, desc[UR6][R2.64+0xe100] ;  /* 0x00e1000602047981 */ /* 0x000ea4000c1e9900 */
[----:B--2---:R-:W-:-:S07]  /*0440*/  FADD R5, R5, R4 ;  /* 0x0000000405057221 */ /* 0x004fce0000000000 */
.L_x_8:
[----:B------:R-:W-:Y:S05]  /*0450*/  @P0 BREAK.RELIABLE B1 ;  /* 0x0000000000010942 */ /* 0x000fea0003800100 */
[----:B------:R-:W-:Y:S05]  /*0460*/  @P0 BRA `(.L_x_9) ;  /* 0x00000000000c0947 */ /* 0x000fea0003800000 */
[----:B------:R-:W-:Y:S05]  /*0470*/  BSYNC.RELIABLE B1 ;  /* 0x0000000000017941 */ /* 0x000fea0003800100 */
.L_x_3:
[----:B------:R-:W2:Y:S02]  /*0480*/  LDG.E.CONSTANT R2, desc[UR6][R2.64+0xe200] ;  /* 0x00e2000602027981 */ /* 0x000ea4000c1e9900 */
[----:B--2---:R-:W-:-:S07]  /*0490*/  FADD R5, R5, R2 ;  /* 0x0000000205057221 */ /* 0x004fce0000000000 */
.L_x_9:
[----:B------:R-:W-:Y:S05]  /*04a0*/  BSYNC.RECONVERGENT B0 ;  /* 0x0000000000007941 */ /* 0x000fea0003800200 */
.L_x_2:
[----:B------:R-:W-:Y:S05]  /*04b0*/  WARPSYNC.ALL ;  /* 0x0000000000007948 */ /* 0x000fea0003800000 */
[----:B------:R-:W-:Y:S05]  /*04c0*/  @P0 EXIT ;  /* 0x000000000000094d */ /* 0x000fea0003800000 */
[----:B------:R-:W0:Y:S01]  /*04d0*/  LDC.64 R2, c[0x0][0x388] ;  /* 0x0000e200ff027b82 */ /* 0x000e220000000a00 */
[----:B------:R-:W-:-:S06]  /*04e0*/  USHF.L.U32 UR4, UR5, 0xa, URZ ;  /* 0x0000000a05047899 */ /* 0x000fcc00080006ff */
[----:B------:R-:W-:-:S05]  /*04f0*/  LOP3.LUT R7, R0, UR4, RZ, 0xfc, !PT ;  /* 0x0000000400077c12 */ /* 0x000fca000f8efcff */
[----:B0-----:R-:W-:-:S05]  /*0500*/  IMAD.WIDE.U32 R2, R7, 0x4, R2 ;  /* 0x0000000407027825 */ /* 0x001fca00078e0002 */
[----:B------:R-:W-:Y:S01]  /*0510*/  STG.E desc[UR6][R2.64], R5 ;  /* 0x0000000502007986 */ /* 0x000fe2000c101906 */
[----:B------:R-:W-:Y:S05]  /*0520*/  EXIT ;  /* 0x000000000000794d */ /* 0x000fea0003800000 */
.L_x_10:
[----:B------:R-:W-:-:S00]  /*0530*/  BRA `(.L_x_10) ;  /* 0xfffffffc00fc7947 */ /* 0x000fc0000383ffff */
[----:B------:R-:W-:-:S00]  /*0540*/  NOP ;  /* 0x0000000000007918 */ /* 0x000fc00000000000 */
        /* <DEDUP_REMOVED lines=11> */
.L_x_11:


//--------------------- .nv.shared.reserved.0     --------------------------
	.section	.nv.shared.reserved.0,"aw",@nobits
	.weak		__nv_reservedSMEM_offset_0_alias
	.size		__nv_reservedSMEM_offset_0_alias, 0, 64
	.other		__nv_reservedSMEM_offset_0_alias,@"STO_CUDA_RESERVED_SHARED STV_DEFAULT"
__nv_reservedSMEM_offset_0_alias:
	.zero		0
	.zero		64


//--------------------- .nv.constant0._Z14sumpool_kernelPfS_ --------------------------
	.section	.nv.constant0._Z14sumpool_kernelPfS_,"a",@progbits
	.sectionflags	@""
	.align	4
.nv.constant0._Z14sumpool_kernelPfS_:
	.zero		912


//--------------------- SYMBOLS --------------------------

	.type		.nv.reservedSmem.offset0,@object
	.size		.nv.reservedSmem.offset0,0x4
